	.headerflags	@"EF_CUDA_TEXMODE_UNIFIED EF_CUDA_64BIT_ADDRESS EF_CUDA_ACCELERATORS EF_CUDA_SM90 EF_CUDA_VIRTUAL_SM(EF_CUDA_SM90)"
	.elftype	@"ET_EXEC"


//--------------------- .nv.info                  --------------------------
	.section	.nv.info,"",@"SHT_CUDA_INFO"
	.align	4


	//----- nvinfo : EIATTR_REGCOUNT
	.align		4
        /*0000*/ 	.byte	0x04, 0x2f
        /*0002*/ 	.short	(.L_1 - .L_0)
	.align		4
.L_0:
        /*0004*/ 	.word	index@(triton_poi_fused_convolution_leaky_relu_45)
        /*0008*/ 	.word	0x0000000e


	//----- nvinfo : EIATTR_MIN_STACK_SIZE
	.align		4
.L_1:
        /*000c*/ 	.byte	0x04, 0x12
        /*000e*/ 	.short	(.L_3 - .L_2)
	.align		4
.L_2:
        /*0010*/ 	.word	index@(triton_poi_fused_convolution_leaky_relu_45)
        /*0014*/ 	.word	0x00000000


	//----- nvinfo : EIATTR_FRAME_SIZE
	.align		4
.L_3:
        /*0018*/ 	.byte	0x04, 0x11
        /*001a*/ 	.short	(.L_5 - .L_4)
	.align		4
.L_4:
        /*001c*/ 	.word	index@(triton_poi_fused_convolution_leaky_relu_45)
        /*0020*/ 	.word	0x00000000


	//----- nvinfo : EIATTR_MIN_STACK_SIZE
	.align		4
.L_5:
        /*0024*/ 	.byte	0x04, 0x12
        /*0026*/ 	.short	(.L_7 - .L_6)
	.align		4
.L_6:
        /*0028*/ 	.word	index@(triton_poi_fused_convolution_leaky_relu_45)
        /*002c*/ 	.word	0x00000000
.L_7:


//--------------------- .nv.info.triton_poi_fused_convolution_leaky_relu_45 --------------------------
	.section	.nv.info.triton_poi_fused_convolution_leaky_relu_45,"",@"SHT_CUDA_INFO"
	.sectionflags	@""
	.align	4


	//----- nvinfo : EIATTR_CUDA_API_VERSION
	.align		4
        /*0000*/ 	.byte	0x04, 0x37
        /*0002*/ 	.short	(.L_9 - .L_8)
.L_8:
        /*0004*/ 	.word	0x0000007c


	//----- nvinfo : EIATTR_KPARAM_INFO
	.align		4
.L_9:
        /*0008*/ 	.byte	0x04, 0x17
        /*000a*/ 	.short	(.L_11 - .L_10)
.L_10:
        /*000c*/ 	.word	0x00000000
        /*0010*/ 	.short	0x0003
        /*0012*/ 	.short	0x0018
        /*0014*/ 	.byte	0x00, 0xf0, 0x11, 0x00


	//----- nvinfo : EIATTR_KPARAM_INFO
	.align		4
.L_11:
        /*0018*/ 	.byte	0x04, 0x17
        /*001a*/ 	.short	(.L_13 - .L_12)
.L_12:
        /*001c*/ 	.word	0x00000000
        /*0020*/ 	.short	0x0002
        /*0022*/ 	.short	0x0010
        /*0024*/ 	.byte	0x00, 0xf4, 0x21, 0x00


	//----- nvinfo : EIATTR_KPARAM_INFO
	.align		4
.L_13:
        /*0028*/ 	.byte	0x04, 0x17
        /*002a*/ 	.short	(.L_15 - .L_14)
.L_14:
        /*002c*/ 	.word	0x00000000
        /*0030*/ 	.short	0x0001
        /*0032*/ 	.short	0x0008
        /*0034*/ 	.byte	0x00, 0xf4, 0x21, 0x00


	//----- nvinfo : EIATTR_KPARAM_INFO
	.align		4
.L_15:
        /*0038*/ 	.byte	0x04, 0x17
        /*003a*/ 	.short	(.L_17 - .L_16)
.L_16:
        /*003c*/ 	.word	0x00000000
        /*0040*/ 	.short	0x0000
        /*0042*/ 	.short	0x0000
        /*0044*/ 	.byte	0x00, 0xf4, 0x21, 0x00


	//----- nvinfo : EIATTR_SPARSE_MMA_MASK
	.align		4
.L_17:
        /*0048*/ 	.byte	0x03, 0x50
        /*004a*/ 	.short	0x0000


	//----- nvinfo : EIATTR_MAXREG_COUNT
	.align		4
        /*004c*/ 	.byte	0x03, 0x1b
        /*004e*/ 	.short	0x00ff


	//----- nvinfo : EIATTR_EXIT_INSTR_OFFSETS
	.align		4
        /*0050*/ 	.byte	0x04, 0x1c
        /*0052*/ 	.short	(.L_19 - .L_18)


	//   ....[0]....
.L_18:
        /*0054*/ 	.word	0x00000210


	//   ....[1]....
        /*0058*/ 	.word	0x00000230


	//----- nvinfo : EIATTR_REQNTID
	.align		4
.L_19:
        /*005c*/ 	.byte	0x04, 0x10
        /*005e*/ 	.short	(.L_21 - .L_20)
.L_20:
        /*0060*/ 	.word	0x00000080
        /*0064*/ 	.word	0x00000001
        /*0068*/ 	.word	0x00000001


	//----- nvinfo : EIATTR_CBANK_PARAM_SIZE
	.align		4
.L_21:
        /*006c*/ 	.byte	0x03, 0x19
        /*006e*/ 	.short	0x001c


	//----- nvinfo : EIATTR_PARAM_CBANK
	.align		4
        /*0070*/ 	.byte	0x04, 0x0a
        /*0072*/ 	.short	(.L_23 - .L_22)
	.align		4
.L_22:
        /*0074*/ 	.word	index@(.nv.constant0.triton_poi_fused_convolution_leaky_relu_45)
        /*0078*/ 	.short	0x0210
        /*007a*/ 	.short	0x001c


	//----- nvinfo : EIATTR_SW_WAR
	.align		4
.L_23:
        /*007c*/ 	.byte	0x04, 0x36
        /*007e*/ 	.short	(.L_25 - .L_24)
.L_24:
        /*0080*/ 	.word	0x00000008
.L_25:


//--------------------- .nv.callgraph             --------------------------
	.section	.nv.callgraph,"",@"SHT_CUDA_CALLGRAPH"
	.align	4
	.sectionentsize	8
	.align		4
        /*0000*/ 	.word	0x00000000
	.align		4
        /*0004*/ 	.word	0xffffffff
	.align		4
        /*0008*/ 	.word	0x00000000
	.align		4
        /*000c*/ 	.word	0xfffffffe
	.align		4
        /*0010*/ 	.word	0x00000000
	.align		4
        /*0014*/ 	.word	0xfffffffd
	.align		4
        /*0018*/ 	.word	0x00000000
	.align		4
        /*001c*/ 	.word	0xfffffffc


//--------------------- .text.triton_poi_fused_convolution_leaky_relu_45 --------------------------
	.section	.text.triton_poi_fused_convolution_leaky_relu_45,"ax",@progbits
	.align	128
        .global         triton_poi_fused_convolution_leaky_relu_45
        .type           triton_poi_fused_convolution_leaky_relu_45,@function
        .size           triton_poi_fused_convolution_leaky_relu_45,(.L_x_1 - triton_poi_fused_convolution_leaky_relu_45)
        .other          triton_poi_fused_convolution_leaky_relu_45,@"STO_CUDA_ENTRY STV_DEFAULT"
triton_poi_fused_convolution_leaky_relu_45:
.text.triton_poi_fused_convolution_leaky_relu_45:
[----:B------:R-:W0:Y:S02]  /*0000*/  LDC R1, c[0x0][0x28] ;  /* 0x00000a00ff017b82 */ /* 0x000e240000000800 */
[----:B------:R-:W1:Y:S01]  /*0010*/  S2R R0, SR_TID.X ;  /* 0x0000000000007919 */ /* 0x000e620000002100 */
[----:B------:R-:W2:Y:S01]  /*0020*/  LDC.64 R4, c[0x0][0x220] ;  /* 0x00008800ff047b82 */ /* 0x000ea20000000a00 */
[----:B------:R-:W-:Y:S01]  /*0030*/  ULDC.64 UR4, c[0x0][0x208] ;  /* 0x0000820000047ab9 */ /* 0x000fe20000000a00 */
[----:B------:R-:W3:Y:S06]  /*0040*/  S2R R9, SR_CTAID.X ;  /* 0x0000000000097919 */ /* 0x000eec0000002500 */
[----:B------:R-:W4:Y:S01]  /*0050*/  LDC.64 R6, c[0x0][0x218] ;  /* 0x00008600ff067b82 */ /* 0x000f220000000a00 */
[----:B-1----:R-:W-:-:S05]  /*0060*/  LOP3.LUT R0, R0, 0x7f, RZ, 0xc0, !PT ;  /* 0x0000007f00007812 */ /* 0x002fca00078ec0ff */
[----:B---3--:R-:W-:-:S04]  /*0070*/  IMAD R9, R9, 0x80, R0 ;  /* 0x0000008009097824 */ /* 0x008fc800078e0200 */
[C---:B------:R-:W-:Y:S01]  /*0080*/  IMAD.HI R0, R9.reuse, 0x78787879, RZ ;  /* 0x7878787909007827 */ /* 0x040fe200078e02ff */
[----:B------:R-:W-:-:S04]  /*0090*/  ISETP.GE.AND P2, PT, R9, 0x2200, PT ;  /* 0x000022000900780c */ /* 0x000fc80003f46270 */
[----:B------:R-:W-:-:S04]  /*00a0*/  SHF.R.U32.HI R3, RZ, 0x1f, R0 ;  /* 0x0000001fff037819 */ /* 0x000fc80000011600 */
[----:B------:R-:W-:Y:S02]  /*00b0*/  LEA.HI.SX32 R0, R0, R3, 0x1d ;  /* 0x0000000300007211 */ /* 0x000fe400078feaff */
[----:B------:R-:W1:Y:S02]  /*00c0*/  LDC.64 R2, c[0x0][0x210] ;  /* 0x00008400ff027b82 */ /* 0x000e640000000a00 */
[----:B------:R-:W-:-:S04]  /*00d0*/  SHF.R.S32.HI R11, RZ, 0x1f, R0 ;  /* 0x0000001fff0b7819 */ /* 0x000fc80000011400 */
[----:B------:R-:W-:-:S04]  /*00e0*/  LEA.HI R11, R11, R0, RZ, 0x7 ;  /* 0x000000000b0b7211 */ /* 0x000fc800078f38ff */
[----:B------:R-:W-:-:S04]  /*00f0*/  LOP3.LUT R11, R11, 0xffffff80, RZ, 0xc0, !PT ;  /* 0xffffff800b0b7812 */ /* 0x000fc800078ec0ff */
[----:B------:R-:W-:Y:S01]  /*0100*/  IADD3 R11, R0, -R11, RZ ;  /* 0x8000000b000b7210 */ /* 0x000fe20007ffe0ff */
[----:B------:R-:W-:-:S04]  /*0110*/  HFMA2.MMA R0, -RZ, RZ, 0, 0 ;  /* 0x00000000ff007435 */ /* 0x000fc800000001ff */
[----:B--2---:R-:W-:-:S04]  /*0120*/  IMAD.WIDE R4, R11, 0x4, R4 ;  /* 0x000000040b047825 */ /* 0x004fc800078e0204 */
[----:B------:R-:W-:Y:S02]  /*0130*/  IMAD.MOV.U32 R11, RZ, RZ, RZ ;  /* 0x000000ffff0b7224 */ /* 0x000fe400078e00ff */
[----:B-1----:R-:W-:-:S04]  /*0140*/  IMAD.WIDE R2, R9, 0x4, R2 ;  /* 0x0000000409027825 */ /* 0x002fc800078e0202 */
[----:B------:R-:W2:Y:S01]  /*0150*/  @!P2 LDG.E.EL R11, desc[UR4][R4.64] ;  /* 0x00000004040ba981 */ /* 0x000ea2000c2e1900 */
[----:B------:R-:W-:Y:S02]  /*0160*/  IMAD.MOV.U32 R8, RZ, RZ, RZ ;  /* 0x000000ffff087224 */ /* 0x000fe400078e00ff */
[----:B----4-:R-:W-:Y:S01]  /*0170*/  IMAD.WIDE R6, R9, 0x4, R6 ;  /* 0x0000000409067825 */ /* 0x010fe200078e0206 */
[----:B------:R-:W2:Y:S04]  /*0180*/  @!P2 LDG.E R0, desc[UR4][R2.64] ;  /* 0x000000040200a981 */ /* 0x000ea8000c1e1900 */
[----:B------:R-:W3:Y:S01]  /*0190*/  @!P2 LDG.E R8, desc[UR4][R6.64] ;  /* 0x000000040608a981 */ /* 0x000ee2000c1e1900 */
[----:B--2---:R-:W-:Y:S01]  /*01a0*/  FSETP.GT.AND P0, PT, R0, -R11, PT ;  /* 0x8000000b0000720b */ /* 0x004fe20003f04000 */
[C---:B------:R-:W-:Y:S01]  /*01b0*/  FADD R9, R11.reuse, R0 ;  /* 0x000000000b097221 */ /* 0x040fe20000000000 */
[----:B---3--:R-:W-:Y:S01]  /*01c0*/  FSETP.GT.AND P1, PT, R11, -R8, PT ;  /* 0x800000080b00720b */ /* 0x008fe20003f24000 */
[----:B------:R-:W-:-:S10]  /*01d0*/  FADD R11, R8, R11 ;  /* 0x0000000b080b7221 */ /* 0x000fd40000000000 */
[----:B------:R-:W-:Y:S02]  /*01e0*/  @!P0 FMUL R9, R9, 0.10000000149011611938 ;  /* 0x3dcccccd09098820 */ /* 0x000fe40000400000 */
[----:B------:R-:W-:-:S03]  /*01f0*/  @!P1 FMUL R11, R11, 0.10000000149011611938 ;  /* 0x3dcccccd0b0b9820 */ /* 0x000fc60000400000 */
[----:B------:R1:W-:Y:S01]  /*0200*/  @!P2 STG.E desc[UR4][R2.64], R9 ;  /* 0x000000090200a986 */ /* 0x0003e2000c101904 */
[----:B------:R-:W-:Y:S05]  /*0210*/  @P2 EXIT ;  /* 0x000000000000294d */ /* 0x000fea0003800000 */
[----:B------:R-:W-:Y:S01]  /*0220*/  STG.E desc[UR4][R6.64], R11 ;  /* 0x0000000b06007986 */ /* 0x000fe2000c101904 */
[----:B------:R-:W-:Y:S05]  /*0230*/  EXIT ;  /* 0x000000000000794d */ /* 0x000fea0003800000 */
.L_x_0:
[----:B------:R-:W-:-:S00]  /*0240*/  BRA `(.L_x_0) ;  /* 0xfffffffc00fc7947 */ /* 0x000fc0000383ffff */
[----:B------:R-:W-:-:S00]  /*0250*/  NOP ;  /* 0x0000000000007918 */ /* 0x000fc00000000000 */
        /* <DEDUP_REMOVED lines=10> */
.L_x_1:


//--------------------- .nv.constant0.triton_poi_fused_convolution_leaky_relu_45 --------------------------
	.section	.nv.constant0.triton_poi_fused_convolution_leaky_relu_45,"a",@progbits
	.sectionflags	@""
	.align	4
.nv.constant0.triton_poi_fused_convolution_leaky_relu_45:
	.zero		556
